//
// Generated by NVIDIA NVVM Compiler
//
// Compiler Build ID: CL-36424714
// Cuda compilation tools, release 13.0, V13.0.88
// Based on NVVM 20.0.0
//

.version 9.0
.target sm_100
.address_size 64

	// .globl	_Z10gpuRegKernPjS_i

.visible .entry _Z10gpuRegKernPjS_i(
	.param .u64 .ptr .align 1 _Z10gpuRegKernPjS_i_param_0,
	.param .u64 .ptr .align 1 _Z10gpuRegKernPjS_i_param_1,
	.param .u32 _Z10gpuRegKernPjS_i_param_2
)
{
	.reg .pred 	%p<2>;
	.reg .b32 	%r<9>;
	.reg .b32 	%f<6>;
	.reg .b64 	%rd<8>;

	ld.param.u64 	%rd1, [_Z10gpuRegKernPjS_i_param_0];
	ld.param.u64 	%rd2, [_Z10gpuRegKernPjS_i_param_1];
	ld.param.u32 	%r2, [_Z10gpuRegKernPjS_i_param_2];
	mov.u32 	%r3, %ctaid.x;
	mov.u32 	%r4, %ntid.x;
	mov.u32 	%r5, %tid.x;
	mad.lo.s32 	%r1, %r3, %r4, %r5;
	setp.ge.u32 	%p1, %r1, %r2;
	@%p1 bra 	$L__BB0_2;
	cvta.to.global.u64 	%rd3, %rd1;
	cvta.to.global.u64 	%rd4, %rd2;
	mul.wide.u32 	%rd5, %r1, 4;
	add.s64 	%rd6, %rd3, %rd5;
	ld.global.u32 	%r6, [%rd6];
	cvt.rn.f32.u32 	%f1, %r6;
	add.s64 	%rd7, %rd4, %rd5;
	ld.global.u32 	%r7, [%rd7];
	cvt.rn.f32.u32 	%f2, %r7;
	fma.rn.f32 	%f3, %f1, %f2, %f1;
	add.f32 	%f4, %f3, %f2;
	mul.f32 	%f5, %f4, %f4;
	cvt.rzi.u32.f32 	%r8, %f5;
	st.global.u32 	[%rd6], %r8;
$L__BB0_2:
	ret;

}


// ===== COMPILED SASS (sm_100) =====

	.target	sm_100

	.elftype	@"ET_EXEC"


//--------------------- .note.nv.tkinfo           --------------------------
	.section	.note.nv.tkinfo,"",@"SHT_NOTE"
	.sectionflags	@"SHF_NOTE_NV_TKINFO"
	.tkinfo
        /*0018*/ 	.word	0x00000002
        /*0030*/ 	.string	""
        /*0030*/ 	.string	"ptxas"
        /*0030*/ 	.string	"Cuda compilation tools, release 13.0, V13.0.88"
        /*0030*/ 	.string	"Build cuda_13.0.r13.0/compiler.36424714_0"
        /*0030*/ 	.string	"-arch sm_100 -m 64 "



//--------------------- .note.nv.cuinfo           --------------------------
	.section	.note.nv.cuinfo,"",@"SHT_NOTE"
	.sectionflags	@"SHF_NOTE_NV_CUINFO"
        /*0018*/ 	.short	0x0002
        /*001a*/ 	.short	0x0064
        /*001c*/ 	.short	0x0082
	.zero		2


//--------------------- .nv.info                  --------------------------
	.section	.nv.info,"",@"SHT_CUDA_INFO"
	.align	4


	//----- nvinfo : EIATTR_REGCOUNT
	.align		4
        /*0000*/ 	.byte	0x04, 0x2f
        /*0002*/ 	.short	(.L_1 - .L_0)
	.align		4
.L_0:
        /*0004*/ 	.word	index@(_Z10gpuRegKernPjS_i)
        /*0008*/ 	.word	0x0000000a


	//----- nvinfo : EIATTR_FRAME_SIZE
	.align		4
.L_1:
        /*000c*/ 	.byte	0x04, 0x11
        /*000e*/ 	.short	(.L_3 - .L_2)
	.align		4
.L_2:
        /*0010*/ 	.word	index@(_Z10gpuRegKernPjS_i)
        /*0014*/ 	.word	0x00000000


	//----- nvinfo : EIATTR_MIN_STACK_SIZE
	.align		4
.L_3:
        /*0018*/ 	.byte	0x04, 0x12
        /*001a*/ 	.short	(.L_5 - .L_4)
	.align		4
.L_4:
        /*001c*/ 	.word	index@(_Z10gpuRegKernPjS_i)
        /*0020*/ 	.word	0x00000000
.L_5:


//--------------------- .nv.compat                --------------------------
	.section	.nv.compat,"",@"SHT_CUDA_COMPAT_INFO"
	.align	4
        /*0000*/ 	.byte	0x02, 0x09, 0x00, 0x00, 0x02, 0x02, 0x01, 0x00, 0x02, 0x05, 0x05, 0x00, 0x03, 0x07, 0x01, 0x01
        /*0010*/ 	.byte	0x02, 0x03, 0x00, 0x00, 0x02, 0x06, 0x01, 0x00, 0x04, 0x0b, 0x08, 0x00, 0x09, 0x00, 0x00, 0x00
        /*0020*/ 	.byte	0x00, 0x00, 0x00, 0x00


//--------------------- .nv.info._Z10gpuRegKernPjS_i --------------------------
	.section	.nv.info._Z10gpuRegKernPjS_i,"",@"SHT_CUDA_INFO"
	.sectionflags	@""
	.align	4


	//----- nvinfo : EIATTR_CUDA_API_VERSION
	.align		4
        /*0000*/ 	.byte	0x04, 0x37
        /*0002*/ 	.short	(.L_7 - .L_6)
.L_6:
        /*0004*/ 	.word	0x00000082


	//----- nvinfo : EIATTR_KPARAM_INFO
	.align		4
.L_7:
        /*0008*/ 	.byte	0x04, 0x17
        /*000a*/ 	.short	(.L_9 - .L_8)
.L_8:
        /*000c*/ 	.word	0x00000000
        /*0010*/ 	.short	0x0002
        /*0012*/ 	.short	0x0010
        /*0014*/ 	.byte	0x00, 0xf0, 0x11, 0x00


	//----- nvinfo : EIATTR_KPARAM_INFO
	.align		4
.L_9:
        /*0018*/ 	.byte	0x04, 0x17
        /*001a*/ 	.short	(.L_11 - .L_10)
.L_10:
        /*001c*/ 	.word	0x00000000
        /*0020*/ 	.short	0x0001
        /*0022*/ 	.short	0x0008
        /*0024*/ 	.byte	0x00, 0xf5, 0x21, 0x00


	//----- nvinfo : EIATTR_KPARAM_INFO
	.align		4
.L_11:
        /*0028*/ 	.byte	0x04, 0x17
        /*002a*/ 	.short	(.L_13 - .L_12)
.L_12:
        /*002c*/ 	.word	0x00000000
        /*0030*/ 	.short	0x0000
        /*0032*/ 	.short	0x0000
        /*0034*/ 	.byte	0x00, 0xf5, 0x21, 0x00


	//----- nvinfo : EIATTR_SPARSE_MMA_MASK
	.align		4
.L_13:
        /*0038*/ 	.byte	0x03, 0x50
        /*003a*/ 	.short	0x0000


	//----- nvinfo : EIATTR_MAXREG_COUNT
	.align		4
        /*003c*/ 	.byte	0x03, 0x1b
        /*003e*/ 	.short	0x00ff


	//----- nvinfo : EIATTR_MERCURY_ISA_VERSION
	.align		4
        /*0040*/ 	.byte	0x03, 0x5f
        /*0042*/ 	.short	0x0101


	//----- nvinfo : EIATTR_VRC_CTA_INIT_COUNT
	.align		4
        /*0044*/ 	.byte	0x02, 0x4a
	.zero		1
	.zero		1


	//----- nvinfo : EIATTR_EXIT_INSTR_OFFSETS
	.align		4
        /*0048*/ 	.byte	0x04, 0x1c
        /*004a*/ 	.short	(.L_15 - .L_14)


	//   ....[0]....
.L_14:
        /*004c*/ 	.word	0x00000070


	//   ....[1]....
        /*0050*/ 	.word	0x00000160


	//----- nvinfo : EIATTR_CBANK_PARAM_SIZE
	.align		4
.L_15:
        /*0054*/ 	.byte	0x03, 0x19
        /*0056*/ 	.short	0x0014


	//----- nvinfo : EIATTR_PARAM_CBANK
	.align		4
        /*0058*/ 	.byte	0x04, 0x0a
        /*005a*/ 	.short	(.L_17 - .L_16)
	.align		4
.L_16:
        /*005c*/ 	.word	index@(.nv.constant0._Z10gpuRegKernPjS_i)
        /*0060*/ 	.short	0x0380
        /*0062*/ 	.short	0x0014


	//----- nvinfo : EIATTR_SW_WAR
	.align		4
.L_17:
        /*0064*/ 	.byte	0x04, 0x36
        /*0066*/ 	.short	(.L_19 - .L_18)
.L_18:
        /*0068*/ 	.word	0x00000008
.L_19:


//--------------------- .nv.callgraph             --------------------------
	.section	.nv.callgraph,"",@"SHT_CUDA_CALLGRAPH"
	.align	4
	.sectionentsize	8
	.align		4
        /*0000*/ 	.word	0x00000000
	.align		4
        /*0004*/ 	.word	0xffffffff
	.align		4
        /*0008*/ 	.word	0x00000000
	.align		4
        /*000c*/ 	.word	0xfffffffe
	.align		4
        /*0010*/ 	.word	0x00000000
	.align		4
        /*0014*/ 	.word	0xfffffffd
	.align		4
        /*0018*/ 	.word	0x00000000
	.align		4
        /*001c*/ 	.word	0xfffffffc


//--------------------- .text._Z10gpuRegKernPjS_i --------------------------
	.section	.text._Z10gpuRegKernPjS_i,"ax",@progbits
	.align	128
        .global         _Z10gpuRegKernPjS_i
        .type           _Z10gpuRegKernPjS_i,@function
        .size           _Z10gpuRegKernPjS_i,(.L_x_1 - _Z10gpuRegKernPjS_i)
        .other          _Z10gpuRegKernPjS_i,@"STO_CUDA_ENTRY STV_DEFAULT"
_Z10gpuRegKernPjS_i:
.text._Z10gpuRegKernPjS_i:
[----:B------:R-:W-:Y:S01]  /*0000*/  LDC R1, c[0x0][0x37c] ;  /* 0x0000df00ff017b82 */ /* 0x000fe20000000800 */
[----:B------:R-:W0:Y:S07]  /*0010*/  S2R R0, SR_TID.X ;  /* 0x0000000000007919 */ /* 0x000e2e0000002100 */
[----:B------:R-:W0:Y:S01]  /*0020*/  S2UR UR4, SR_CTAID.X ;  /* 0x00000000000479c3 */ /* 0x000e220000002500 */
[----:B------:R-:W1:Y:S07]  /*0030*/  LDCU UR5, c[0x0][0x390] ;  /* 0x00007200ff0577ac */ /* 0x000e6e0008000800 */
[----:B------:R-:W0:Y:S02]  /*0040*/  LDC R7, c[0x0][0x360] ;  /* 0x0000d800ff077b82 */ /* 0x000e240000000800 */
[----:B0-----:R-:W-:-:S05]  /*0050*/  IMAD R7, R7, UR4, R0 ;  /* 0x0000000407077c24 */ /* 0x001fca000f8e0200 */
[----:B-1----:R-:W-:-:S13]  /*0060*/  ISETP.GE.U32.AND P0, PT, R7, UR5, PT ;  /* 0x0000000507007c0c */ /* 0x002fda000bf06070 */
[----:B------:R-:W-:Y:S05]  /*0070*/  @P0 EXIT ;  /* 0x000000000000094d */ /* 0x000fea0003800000 */
[----:B------:R-:W0:Y:S01]  /*0080*/  LDC.64 R4, c[0x0][0x388] ;  /* 0x0000e200ff047b82 */ /* 0x000e220000000a00 */
[----:B------:R-:W1:Y:S07]  /*0090*/  LDCU.64 UR4, c[0x0][0x358] ;  /* 0x00006b00ff0477ac */ /* 0x000e6e0008000a00 */
[----:B------:R-:W2:Y:S01]  /*00a0*/  LDC.64 R2, c[0x0][0x380] ;  /* 0x0000e000ff027b82 */ /* 0x000ea20000000a00 */
[----:B0-----:R-:W-:-:S06]  /*00b0*/  IMAD.WIDE.U32 R4, R7, 0x4, R4 ;  /* 0x0000000407047825 */ /* 0x001fcc00078e0004 */
[----:B-1----:R-:W3:Y:S01]  /*00c0*/  LDG.E R4, desc[UR4][R4.64] ;  /* 0x0000000404047981 */ /* 0x002ee2000c1e1900 */
[----:B--2---:R-:W-:-:S05]  /*00d0*/  IMAD.WIDE.U32 R2, R7, 0x4, R2 ;  /* 0x0000000407027825 */ /* 0x004fca00078e0002 */
[----:B------:R-:W2:Y:S01]  /*00e0*/  LDG.E R0, desc[UR4][R2.64] ;  /* 0x0000000402007981 */ /* 0x000ea2000c1e1900 */
[----:B---3--:R-:W-:Y:S02]  /*00f0*/  I2FP.F32.U32 R7, R4 ;  /* 0x0000000400077245 */ /* 0x008fe40000201000 */
[----:B--2---:R-:W-:-:S05]  /*0100*/  I2FP.F32.U32 R0, R0 ;  /* 0x0000000000007245 */ /* 0x004fca0000201000 */
[----:B------:R-:W-:-:S04]  /*0110*/  FFMA R0, R0, R7, R0 ;  /* 0x0000000700007223 */ /* 0x000fc80000000000 */
[----:B------:R-:W-:-:S04]  /*0120*/  FADD R0, R7, R0 ;  /* 0x0000000007007221 */ /* 0x000fc80000000000 */
[----:B------:R-:W-:-:S04]  /*0130*/  FMUL R0, R0, R0 ;  /* 0x0000000000007220 */ /* 0x000fc80000400000 */
[----:B------:R-:W0:Y:S02]  /*0140*/  F2I.U32.TRUNC.NTZ R7, R0 ;  /* 0x0000000000077305 */ /* 0x000e24000020f000 */
[----:B0-----:R-:W-:Y:S01]  /*0150*/  STG.E desc[UR4][R2.64], R7 ;  /* 0x0000000702007986 */ /* 0x001fe2000c101904 */
[----:B------:R-:W-:Y:S05]  /*0160*/  EXIT ;  /* 0x000000000000794d */ /* 0x000fea0003800000 */
.L_x_0:
[----:B------:R-:W-:-:S00]  /*0170*/  BRA `(.L_x_0) ;  /* 0xfffffffc00fc7947 */ /* 0x000fc0000383ffff */
[----:B------:R-:W-:-:S00]  /*0180*/  NOP ;  /* 0x0000000000007918 */ /* 0x000fc00000000000 */
[----:B------:R-:W-:-:S00]  /*0190*/  NOP ;  /* 0x0000000000007918 */ /* 0x000fc00000000000 */
[----:B------:R-:W-:-:S00]  /*01a0*/  NOP ;  /* 0x0000000000007918 */ /* 0x000fc00000000000 */
[----:B------:R-:W-:-:S00]  /*01b0*/  NOP ;  /* 0x0000000000007918 */ /* 0x000fc00000000000 */
[----:B------:R-:W-:-:S00]  /*01c0*/  NOP ;  /* 0x0000000000007918 */ /* 0x000fc00000000000 */
[----:B------:R-:W-:-:S00]  /*01d0*/  NOP ;  /* 0x0000000000007918 */ /* 0x000fc00000000000 */
[----:B------:R-:W-:-:S00]  /*01e0*/  NOP ;  /* 0x0000000000007918 */ /* 0x000fc00000000000 */
[----:B------:R-:W-:-:S00]  /*01f0*/  NOP ;  /* 0x0000000000007918 */ /* 0x000fc00000000000 */
.L_x_1:


//--------------------- .nv.shared.reserved.0     --------------------------
	.section	.nv.shared.reserved.0,"aw",@nobits
	.weak		__nv_reservedSMEM_offset_0_alias
	.size		__nv_reservedSMEM_offset_0_alias, 0, 64
	.other		__nv_reservedSMEM_offset_0_alias,@"STO_CUDA_RESERVED_SHARED STV_DEFAULT"
__nv_reservedSMEM_offset_0_alias:
	.zero		0
	.zero		64


//--------------------- .nv.constant0._Z10gpuRegKernPjS_i --------------------------
	.section	.nv.constant0._Z10gpuRegKernPjS_i,"a",@progbits
	.sectionflags	@""
	.align	4
.nv.constant0._Z10gpuRegKernPjS_i:
	.zero		916


//--------------------- SYMBOLS --------------------------

	.type		.nv.reservedSmem.offset0,@object
	.size		.nv.reservedSmem.offset0,0x4
